//
// Generated by NVIDIA NVVM Compiler
//
// Compiler Build ID: CL-36424714
// Cuda compilation tools, release 13.0, V13.0.88
// Based on NVVM 20.0.0
//

.version 9.0
.target sm_100
.address_size 64

	// .globl	_Z14kernelgpuFlux1IdEvPT_S1_S1_S1_S1_S1_S1_S0_iiiiiiii

.visible .entry _Z14kernelgpuFlux1IdEvPT_S1_S1_S1_S1_S1_S1_S0_iiiiiiii(
	.param .u64 .ptr .align 1 _Z14kernelgpuFlux1IdEvPT_S1_S1_S1_S1_S1_S1_S0_iiiiiiii_param_0,
	.param .u64 .ptr .align 1 _Z14kernelgpuFlux1IdEvPT_S1_S1_S1_S1_S1_S1_S0_iiiiiiii_param_1,
	.param .u64 .ptr .align 1 _Z14kernelgpuFlux1IdEvPT_S1_S1_S1_S1_S1_S1_S0_iiiiiiii_param_2,
	.param .u64 .ptr .align 1 _Z14kernelgpuFlux1IdEvPT_S1_S1_S1_S1_S1_S1_S0_iiiiiiii_param_3,
	.param .u64 .ptr .align 1 _Z14kernelgpuFlux1IdEvPT_S1_S1_S1_S1_S1_S1_S0_iiiiiiii_param_4,
	.param .u64 .ptr .align 1 _Z14kernelgpuFlux1IdEvPT_S1_S1_S1_S1_S1_S1_S0_iiiiiiii_param_5,
	.param .u64 .ptr .align 1 _Z14kernelgpuFlux1IdEvPT_S1_S1_S1_S1_S1_S1_S0_iiiiiiii_param_6,
	.param .f64 _Z14kernelgpuFlux1IdEvPT_S1_S1_S1_S1_S1_S1_S0_iiiiiiii_param_7,
	.param .u32 _Z14kernelgpuFlux1IdEvPT_S1_S1_S1_S1_S1_S1_S0_iiiiiiii_param_8,
	.param .u32 _Z14kernelgpuFlux1IdEvPT_S1_S1_S1_S1_S1_S1_S0_iiiiiiii_param_9,
	.param .u32 _Z14kernelgpuFlux1IdEvPT_S1_S1_S1_S1_S1_S1_S0_iiiiiiii_param_10,
	.param .u32 _Z14kernelgpuFlux1IdEvPT_S1_S1_S1_S1_S1_S1_S0_iiiiiiii_param_11,
	.param .u32 _Z14kernelgpuFlux1IdEvPT_S1_S1_S1_S1_S1_S1_S0_iiiiiiii_param_12,
	.param .u32 _Z14kernelgpuFlux1IdEvPT_S1_S1_S1_S1_S1_S1_S0_iiiiiiii_param_13,
	.param .u32 _Z14kernelgpuFlux1IdEvPT_S1_S1_S1_S1_S1_S1_S0_iiiiiiii_param_14,
	.param .u32 _Z14kernelgpuFlux1IdEvPT_S1_S1_S1_S1_S1_S1_S0_iiiiiiii_param_15
)
{
	.reg .pred 	%p<3>;
	.reg .b32 	%r<12>;
	.reg .b64 	%rd<19>;
	.reg .b64 	%fd<11>;

	ld.param.u64 	%rd5, [_Z14kernelgpuFlux1IdEvPT_S1_S1_S1_S1_S1_S1_S0_iiiiiiii_param_0];
	ld.param.u64 	%rd6, [_Z14kernelgpuFlux1IdEvPT_S1_S1_S1_S1_S1_S1_S0_iiiiiiii_param_2];
	ld.param.u64 	%rd7, [_Z14kernelgpuFlux1IdEvPT_S1_S1_S1_S1_S1_S1_S0_iiiiiiii_param_4];
	ld.param.u64 	%rd8, [_Z14kernelgpuFlux1IdEvPT_S1_S1_S1_S1_S1_S1_S0_iiiiiiii_param_6];
	ld.param.u32 	%r6, [_Z14kernelgpuFlux1IdEvPT_S1_S1_S1_S1_S1_S1_S0_iiiiiiii_param_9];
	mov.u32 	%r7, %tid.x;
	mov.u32 	%r8, %ctaid.x;
	mov.u32 	%r1, %ntid.x;
	mad.lo.s32 	%r11, %r8, %r1, %r7;
	setp.ge.s32 	%p1, %r11, %r6;
	@%p1 bra 	$L__BB0_3;
	mov.u32 	%r9, %nctaid.x;
	mul.lo.s32 	%r3, %r1, %r9;
	cvta.to.global.u64 	%rd1, %rd8;
	cvta.to.global.u64 	%rd2, %rd6;
	cvta.to.global.u64 	%rd3, %rd7;
	cvta.to.global.u64 	%rd4, %rd5;
	mul.wide.s32 	%rd11, %r6, 8;
$L__BB0_2:
	ld.global.f64 	%fd1, [%rd1];
	mul.wide.s32 	%rd9, %r11, 8;
	add.s64 	%rd10, %rd2, %rd9;
	ld.global.f64 	%fd2, [%rd10];
	add.s32 	%r10, %r11, %r6;
	add.s64 	%rd12, %rd10, %rd11;
	ld.global.f64 	%fd3, [%rd12];
	add.s64 	%rd13, %rd12, %rd11;
	ld.global.f64 	%fd4, [%rd13];
	mul.wide.s32 	%rd14, %r10, 8;
	add.s64 	%rd15, %rd3, %rd14;
	ld.global.f64 	%fd5, [%rd15];
	add.s64 	%rd16, %rd15, %rd11;
	ld.global.f64 	%fd6, [%rd16];
	mul.f64 	%fd7, %fd2, %fd5;
	fma.rn.f64 	%fd8, %fd1, %fd3, %fd7;
	add.s64 	%rd17, %rd4, %rd9;
	st.global.f64 	[%rd17], %fd8;
	mul.f64 	%fd9, %fd2, %fd6;
	fma.rn.f64 	%fd10, %fd1, %fd4, %fd9;
	add.s64 	%rd18, %rd17, %rd11;
	st.global.f64 	[%rd18], %fd10;
	add.s32 	%r11, %r11, %r3;
	setp.lt.s32 	%p2, %r11, %r6;
	@%p2 bra 	$L__BB0_2;
$L__BB0_3:
	ret;

}
	// .globl	_Z14kernelgpuFlux1IfEvPT_S1_S1_S1_S1_S1_S1_S0_iiiiiiii
.visible .entry _Z14kernelgpuFlux1IfEvPT_S1_S1_S1_S1_S1_S1_S0_iiiiiiii(
	.param .u64 .ptr .align 1 _Z14kernelgpuFlux1IfEvPT_S1_S1_S1_S1_S1_S1_S0_iiiiiiii_param_0,
	.param .u64 .ptr .align 1 _Z14kernelgpuFlux1IfEvPT_S1_S1_S1_S1_S1_S1_S0_iiiiiiii_param_1,
	.param .u64 .ptr .align 1 _Z14kernelgpuFlux1IfEvPT_S1_S1_S1_S1_S1_S1_S0_iiiiiiii_param_2,
	.param .u64 .ptr .align 1 _Z14kernelgpuFlux1IfEvPT_S1_S1_S1_S1_S1_S1_S0_iiiiiiii_param_3,
	.param .u64 .ptr .align 1 _Z14kernelgpuFlux1IfEvPT_S1_S1_S1_S1_S1_S1_S0_iiiiiiii_param_4,
	.param .u64 .ptr .align 1 _Z14kernelgpuFlux1IfEvPT_S1_S1_S1_S1_S1_S1_S0_iiiiiiii_param_5,
	.param .u64 .ptr .align 1 _Z14kernelgpuFlux1IfEvPT_S1_S1_S1_S1_S1_S1_S0_iiiiiiii_param_6,
	.param .f32 _Z14kernelgpuFlux1IfEvPT_S1_S1_S1_S1_S1_S1_S0_iiiiiiii_param_7,
	.param .u32 _Z14kernelgpuFlux1IfEvPT_S1_S1_S1_S1_S1_S1_S0_iiiiiiii_param_8,
	.param .u32 _Z14kernelgpuFlux1IfEvPT_S1_S1_S1_S1_S1_S1_S0_iiiiiiii_param_9,
	.param .u32 _Z14kernelgpuFlux1IfEvPT_S1_S1_S1_S1_S1_S1_S0_iiiiiiii_param_10,
	.param .u32 _Z14kernelgpuFlux1IfEvPT_S1_S1_S1_S1_S1_S1_S0_iiiiiiii_param_11,
	.param .u32 _Z14kernelgpuFlux1IfEvPT_S1_S1_S1_S1_S1_S1_S0_iiiiiiii_param_12,
	.param .u32 _Z14kernelgpuFlux1IfEvPT_S1_S1_S1_S1_S1_S1_S0_iiiiiiii_param_13,
	.param .u32 _Z14kernelgpuFlux1IfEvPT_S1_S1_S1_S1_S1_S1_S0_iiiiiiii_param_14,
	.param .u32 _Z14kernelgpuFlux1IfEvPT_S1_S1_S1_S1_S1_S1_S0_iiiiiiii_param_15
)
{
	.reg .pred 	%p<3>;
	.reg .b32 	%r<12>;
	.reg .b32 	%f<11>;
	.reg .b64 	%rd<19>;

	ld.param.u64 	%rd5, [_Z14kernelgpuFlux1IfEvPT_S1_S1_S1_S1_S1_S1_S0_iiiiiiii_param_0];
	ld.param.u64 	%rd6, [_Z14kernelgpuFlux1IfEvPT_S1_S1_S1_S1_S1_S1_S0_iiiiiiii_param_2];
	ld.param.u64 	%rd7, [_Z14kernelgpuFlux1IfEvPT_S1_S1_S1_S1_S1_S1_S0_iiiiiiii_param_4];
	ld.param.u64 	%rd8, [_Z14kernelgpuFlux1IfEvPT_S1_S1_S1_S1_S1_S1_S0_iiiiiiii_param_6];
	ld.param.u32 	%r6, [_Z14kernelgpuFlux1IfEvPT_S1_S1_S1_S1_S1_S1_S0_iiiiiiii_param_9];
	mov.u32 	%r7, %tid.x;
	mov.u32 	%r8, %ctaid.x;
	mov.u32 	%r1, %ntid.x;
	mad.lo.s32 	%r11, %r8, %r1, %r7;
	setp.ge.s32 	%p1, %r11, %r6;
	@%p1 bra 	$L__BB1_3;
	mov.u32 	%r9, %nctaid.x;
	mul.lo.s32 	%r3, %r1, %r9;
	cvta.to.global.u64 	%rd1, %rd8;
	cvta.to.global.u64 	%rd2, %rd6;
	cvta.to.global.u64 	%rd3, %rd7;
	cvta.to.global.u64 	%rd4, %rd5;
	mul.wide.s32 	%rd11, %r6, 4;
$L__BB1_2:
	ld.global.f32 	%f1, [%rd1];
	mul.wide.s32 	%rd9, %r11, 4;
	add.s64 	%rd10, %rd2, %rd9;
	ld.global.f32 	%f2, [%rd10];
	add.s32 	%r10, %r11, %r6;
	add.s64 	%rd12, %rd10, %rd11;
	ld.global.f32 	%f3, [%rd12];
	add.s64 	%rd13, %rd12, %rd11;
	ld.global.f32 	%f4, [%rd13];
	mul.wide.s32 	%rd14, %r10, 4;
	add.s64 	%rd15, %rd3, %rd14;
	ld.global.f32 	%f5, [%rd15];
	add.s64 	%rd16, %rd15, %rd11;
	ld.global.f32 	%f6, [%rd16];
	mul.f32 	%f7, %f2, %f5;
	fma.rn.f32 	%f8, %f1, %f3, %f7;
	add.s64 	%rd17, %rd4, %rd9;
	st.global.f32 	[%rd17], %f8;
	mul.f32 	%f9, %f2, %f6;
	fma.rn.f32 	%f10, %f1, %f4, %f9;
	add.s64 	%rd18, %rd17, %rd11;
	st.global.f32 	[%rd18], %f10;
	add.s32 	%r11, %r11, %r3;
	setp.lt.s32 	%p2, %r11, %r6;
	@%p2 bra 	$L__BB1_2;
$L__BB1_3:
	ret;

}


// ===== COMPILED SASS (sm_100) =====

	.target	sm_100

	.elftype	@"ET_EXEC"


//--------------------- .note.nv.tkinfo           --------------------------
	.section	.note.nv.tkinfo,"",@"SHT_NOTE"
	.sectionflags	@"SHF_NOTE_NV_TKINFO"
	.tkinfo
        /*0018*/ 	.word	0x00000002
        /*0030*/ 	.string	""
        /*0030*/ 	.string	"ptxas"
        /*0030*/ 	.string	"Cuda compilation tools, release 13.0, V13.0.88"
        /*0030*/ 	.string	"Build cuda_13.0.r13.0/compiler.36424714_0"
        /*0030*/ 	.string	"-arch sm_100 -m 64 "



//--------------------- .note.nv.cuinfo           --------------------------
	.section	.note.nv.cuinfo,"",@"SHT_NOTE"
	.sectionflags	@"SHF_NOTE_NV_CUINFO"
        /*0018*/ 	.short	0x0002
        /*001a*/ 	.short	0x0064
        /*001c*/ 	.short	0x0082
	.zero		2


//--------------------- .nv.info                  --------------------------
	.section	.nv.info,"",@"SHT_CUDA_INFO"
	.align	4


	//----- nvinfo : EIATTR_REGCOUNT
	.align		4
        /*0000*/ 	.byte	0x04, 0x2f
        /*0002*/ 	.short	(.L_1 - .L_0)
	.align		4
.L_0:
        /*0004*/ 	.word	index@(_Z14kernelgpuFlux1IdEvPT_S1_S1_S1_S1_S1_S1_S0_iiiiiiii)
        /*0008*/ 	.word	0x0000001a


	//----- nvinfo : EIATTR_FRAME_SIZE
	.align		4
.L_1:
        /*000c*/ 	.byte	0x04, 0x11
        /*000e*/ 	.short	(.L_3 - .L_2)
	.align		4
.L_2:
        /*0010*/ 	.word	index@(_Z14kernelgpuFlux1IdEvPT_S1_S1_S1_S1_S1_S1_S0_iiiiiiii)
        /*0014*/ 	.word	0x00000000


	//----- nvinfo : EIATTR_REGCOUNT
	.align		4
.L_3:
        /*0018*/ 	.byte	0x04, 0x2f
        /*001a*/ 	.short	(.L_5 - .L_4)
	.align		4
.L_4:
        /*001c*/ 	.word	index@(_Z14kernelgpuFlux1IfEvPT_S1_S1_S1_S1_S1_S1_S0_iiiiiiii)
        /*0020*/ 	.word	0x00000017


	//----- nvinfo : EIATTR_FRAME_SIZE
	.align		4
.L_5:
        /*0024*/ 	.byte	0x04, 0x11
        /*0026*/ 	.short	(.L_7 - .L_6)
	.align		4
.L_6:
        /*0028*/ 	.word	index@(_Z14kernelgpuFlux1IfEvPT_S1_S1_S1_S1_S1_S1_S0_iiiiiiii)
        /*002c*/ 	.word	0x00000000


	//----- nvinfo : EIATTR_MIN_STACK_SIZE
	.align		4
.L_7:
        /*0030*/ 	.byte	0x04, 0x12
        /*0032*/ 	.short	(.L_9 - .L_8)
	.align		4
.L_8:
        /*0034*/ 	.word	index@(_Z14kernelgpuFlux1IfEvPT_S1_S1_S1_S1_S1_S1_S0_iiiiiiii)
        /*0038*/ 	.word	0x00000000


	//----- nvinfo : EIATTR_MIN_STACK_SIZE
	.align		4
.L_9:
        /*003c*/ 	.byte	0x04, 0x12
        /*003e*/ 	.short	(.L_11 - .L_10)
	.align		4
.L_10:
        /*0040*/ 	.word	index@(_Z14kernelgpuFlux1IdEvPT_S1_S1_S1_S1_S1_S1_S0_iiiiiiii)
        /*0044*/ 	.word	0x00000000
.L_11:


//--------------------- .nv.compat                --------------------------
	.section	.nv.compat,"",@"SHT_CUDA_COMPAT_INFO"
	.align	4
        /*0000*/ 	.byte	0x02, 0x09, 0x00, 0x00, 0x02, 0x02, 0x01, 0x00, 0x02, 0x05, 0x05, 0x00, 0x03, 0x07, 0x01, 0x01
        /*0010*/ 	.byte	0x02, 0x03, 0x00, 0x00, 0x02, 0x06, 0x01, 0x00, 0x04, 0x0b, 0x08, 0x00, 0x01, 0x00, 0x00, 0x00
        /*0020*/ 	.byte	0x00, 0x00, 0x00, 0x00


//--------------------- .nv.info._Z14kernelgpuFlux1IfEvPT_S1_S1_S1_S1_S1_S1_S0_iiiiiiii --------------------------
	.section	.nv.info._Z14kernelgpuFlux1IfEvPT_S1_S1_S1_S1_S1_S1_S0_iiiiiiii,"",@"SHT_CUDA_INFO"
	.sectionflags	@""
	.align	4


	//----- nvinfo : EIATTR_CUDA_API_VERSION
	.align		4
        /*0000*/ 	.byte	0x04, 0x37
        /*0002*/ 	.short	(.L_13 - .L_12)
.L_12:
        /*0004*/ 	.word	0x00000082


	//----- nvinfo : EIATTR_KPARAM_INFO
	.align		4
.L_13:
        /*0008*/ 	.byte	0x04, 0x17
        /*000a*/ 	.short	(.L_15 - .L_14)
.L_14:
        /*000c*/ 	.word	0x00000000
        /*0010*/ 	.short	0x000f
        /*0012*/ 	.short	0x0058
        /*0014*/ 	.byte	0x00, 0xf0, 0x11, 0x00


	//----- nvinfo : EIATTR_KPARAM_INFO
	.align		4
.L_15:
        /*0018*/ 	.byte	0x04, 0x17
        /*001a*/ 	.short	(.L_17 - .L_16)
.L_16:
        /*001c*/ 	.word	0x00000000
        /*0020*/ 	.short	0x000e
        /*0022*/ 	.short	0x0054
        /*0024*/ 	.byte	0x00, 0xf0, 0x11, 0x00


	//----- nvinfo : EIATTR_KPARAM_INFO
	.align		4
.L_17:
        /*0028*/ 	.byte	0x04, 0x17
        /*002a*/ 	.short	(.L_19 - .L_18)
.L_18:
        /*002c*/ 	.word	0x00000000
        /*0030*/ 	.short	0x000d
        /*0032*/ 	.short	0x0050
        /*0034*/ 	.byte	0x00, 0xf0, 0x11, 0x00


	//----- nvinfo : EIATTR_KPARAM_INFO
	.align		4
.L_19:
        /*0038*/ 	.byte	0x04, 0x17
        /*003a*/ 	.short	(.L_21 - .L_20)
.L_20:
        /*003c*/ 	.word	0x00000000
        /*0040*/ 	.short	0x000c
        /*0042*/ 	.short	0x004c
        /*0044*/ 	.byte	0x00, 0xf0, 0x11, 0x00


	//----- nvinfo : EIATTR_KPARAM_INFO
	.align		4
.L_21:
        /*0048*/ 	.byte	0x04, 0x17
        /*004a*/ 	.short	(.L_23 - .L_22)
.L_22:
        /*004c*/ 	.word	0x00000000
        /*0050*/ 	.short	0x000b
        /*0052*/ 	.short	0x0048
        /*0054*/ 	.byte	0x00, 0xf0, 0x11, 0x00


	//----- nvinfo : EIATTR_KPARAM_INFO
	.align		4
.L_23:
        /*0058*/ 	.byte	0x04, 0x17
        /*005a*/ 	.short	(.L_25 - .L_24)
.L_24:
        /*005c*/ 	.word	0x00000000
        /*0060*/ 	.short	0x000a
        /*0062*/ 	.short	0x0044
        /*0064*/ 	.byte	0x00, 0xf0, 0x11, 0x00


	//----- nvinfo : EIATTR_KPARAM_INFO
	.align		4
.L_25:
        /*0068*/ 	.byte	0x04, 0x17
        /*006a*/ 	.short	(.L_27 - .L_26)
.L_26:
        /*006c*/ 	.word	0x00000000
        /*0070*/ 	.short	0x0009
        /*0072*/ 	.short	0x0040
        /*0074*/ 	.byte	0x00, 0xf0, 0x11, 0x00


	//----- nvinfo : EIATTR_KPARAM_INFO
	.align		4
.L_27:
        /*0078*/ 	.byte	0x04, 0x17
        /*007a*/ 	.short	(.L_29 - .L_28)
.L_28:
        /*007c*/ 	.word	0x00000000
        /*0080*/ 	.short	0x0008
        /*0082*/ 	.short	0x003c
        /*0084*/ 	.byte	0x00, 0xf0, 0x11, 0x00


	//----- nvinfo : EIATTR_KPARAM_INFO
	.align		4
.L_29:
        /*0088*/ 	.byte	0x04, 0x17
        /*008a*/ 	.short	(.L_31 - .L_30)
.L_30:
        /*008c*/ 	.word	0x00000000
        /*0090*/ 	.short	0x0007
        /*0092*/ 	.short	0x0038
        /*0094*/ 	.byte	0x00, 0xf0, 0x11, 0x00


	//----- nvinfo : EIATTR_KPARAM_INFO
	.align		4
.L_31:
        /*0098*/ 	.byte	0x04, 0x17
        /*009a*/ 	.short	(.L_33 - .L_32)
.L_32:
        /*009c*/ 	.word	0x00000000
        /*00a0*/ 	.short	0x0006
        /*00a2*/ 	.short	0x0030
        /*00a4*/ 	.byte	0x00, 0xf5, 0x21, 0x00


	//----- nvinfo : EIATTR_KPARAM_INFO
	.align		4
.L_33:
        /*00a8*/ 	.byte	0x04, 0x17
        /*00aa*/ 	.short	(.L_35 - .L_34)
.L_34:
        /*00ac*/ 	.word	0x00000000
        /*00b0*/ 	.short	0x0005
        /*00b2*/ 	.short	0x0028
        /*00b4*/ 	.byte	0x00, 0xf5, 0x21, 0x00


	//----- nvinfo : EIATTR_KPARAM_INFO
	.align		4
.L_35:
        /*00b8*/ 	.byte	0x04, 0x17
        /*00ba*/ 	.short	(.L_37 - .L_36)
.L_36:
        /*00bc*/ 	.word	0x00000000
        /*00c0*/ 	.short	0x0004
        /*00c2*/ 	.short	0x0020
        /*00c4*/ 	.byte	0x00, 0xf5, 0x21, 0x00


	//----- nvinfo : EIATTR_KPARAM_INFO
	.align		4
.L_37:
        /*00c8*/ 	.byte	0x04, 0x17
        /*00ca*/ 	.short	(.L_39 - .L_38)
.L_38:
        /*00cc*/ 	.word	0x00000000
        /*00d0*/ 	.short	0x0003
        /*00d2*/ 	.short	0x0018
        /*00d4*/ 	.byte	0x00, 0xf5, 0x21, 0x00


	//----- nvinfo : EIATTR_KPARAM_INFO
	.align		4
.L_39:
        /*00d8*/ 	.byte	0x04, 0x17
        /*00da*/ 	.short	(.L_41 - .L_40)
.L_40:
        /*00dc*/ 	.word	0x00000000
        /*00e0*/ 	.short	0x0002
        /*00e2*/ 	.short	0x0010
        /*00e4*/ 	.byte	0x00, 0xf5, 0x21, 0x00


	//----- nvinfo : EIATTR_KPARAM_INFO
	.align		4
.L_41:
        /*00e8*/ 	.byte	0x04, 0x17
        /*00ea*/ 	.short	(.L_43 - .L_42)
.L_42:
        /*00ec*/ 	.word	0x00000000
        /*00f0*/ 	.short	0x0001
        /*00f2*/ 	.short	0x0008
        /*00f4*/ 	.byte	0x00, 0xf5, 0x21, 0x00


	//----- nvinfo : EIATTR_KPARAM_INFO
	.align		4
.L_43:
        /*00f8*/ 	.byte	0x04, 0x17
        /*00fa*/ 	.short	(.L_45 - .L_44)
.L_44:
        /*00fc*/ 	.word	0x00000000
        /*0100*/ 	.short	0x0000
        /*0102*/ 	.short	0x0000
        /*0104*/ 	.byte	0x00, 0xf5, 0x21, 0x00


	//----- nvinfo : EIATTR_SPARSE_MMA_MASK
	.align		4
.L_45:
        /*0108*/ 	.byte	0x03, 0x50
        /*010a*/ 	.short	0x0000


	//----- nvinfo : EIATTR_MAXREG_COUNT
	.align		4
        /*010c*/ 	.byte	0x03, 0x1b
        /*010e*/ 	.short	0x00ff


	//----- nvinfo : EIATTR_MERCURY_ISA_VERSION
	.align		4
        /*0110*/ 	.byte	0x03, 0x5f
        /*0112*/ 	.short	0x0101


	//----- nvinfo : EIATTR_VRC_CTA_INIT_COUNT
	.align		4
        /*0114*/ 	.byte	0x02, 0x4a
	.zero		1
	.zero		1


	//----- nvinfo : EIATTR_EXIT_INSTR_OFFSETS
	.align		4
        /*0118*/ 	.byte	0x04, 0x1c
        /*011a*/ 	.short	(.L_47 - .L_46)


	//   ....[0]....
.L_46:
        /*011c*/ 	.word	0x00000070


	//   ....[1]....
        /*0120*/ 	.word	0x00000260


	//----- nvinfo : EIATTR_CRS_STACK_SIZE
	.align		4
.L_47:
        /*0124*/ 	.byte	0x04, 0x1e
        /*0126*/ 	.short	(.L_49 - .L_48)
.L_48:
        /*0128*/ 	.word	0x00000000


	//----- nvinfo : EIATTR_CBANK_PARAM_SIZE
	.align		4
.L_49:
        /*012c*/ 	.byte	0x03, 0x19
        /*012e*/ 	.short	0x005c


	//----- nvinfo : EIATTR_PARAM_CBANK
	.align		4
        /*0130*/ 	.byte	0x04, 0x0a
        /*0132*/ 	.short	(.L_51 - .L_50)
	.align		4
.L_50:
        /*0134*/ 	.word	index@(.nv.constant0._Z14kernelgpuFlux1IfEvPT_S1_S1_S1_S1_S1_S1_S0_iiiiiiii)
        /*0138*/ 	.short	0x0380
        /*013a*/ 	.short	0x005c


	//----- nvinfo : EIATTR_SW_WAR
	.align		4
.L_51:
        /*013c*/ 	.byte	0x04, 0x36
        /*013e*/ 	.short	(.L_53 - .L_52)
.L_52:
        /*0140*/ 	.word	0x00000008
.L_53:


//--------------------- .nv.info._Z14kernelgpuFlux1IdEvPT_S1_S1_S1_S1_S1_S1_S0_iiiiiiii --------------------------
	.section	.nv.info._Z14kernelgpuFlux1IdEvPT_S1_S1_S1_S1_S1_S1_S0_iiiiiiii,"",@"SHT_CUDA_INFO"
	.sectionflags	@""
	.align	4


	//----- nvinfo : EIATTR_CUDA_API_VERSION
	.align		4
        /*0000*/ 	.byte	0x04, 0x37
        /*0002*/ 	.short	(.L_55 - .L_54)
.L_54:
        /*0004*/ 	.word	0x00000082


	//----- nvinfo : EIATTR_KPARAM_INFO
	.align		4
.L_55:
        /*0008*/ 	.byte	0x04, 0x17
        /*000a*/ 	.short	(.L_57 - .L_56)
.L_56:
        /*000c*/ 	.word	0x00000000
        /*0010*/ 	.short	0x000f
        /*0012*/ 	.short	0x005c
        /*0014*/ 	.byte	0x00, 0xf0, 0x11, 0x00


	//----- nvinfo : EIATTR_KPARAM_INFO
	.align		4
.L_57:
        /*0018*/ 	.byte	0x04, 0x17
        /*001a*/ 	.short	(.L_59 - .L_58)
.L_58:
        /*001c*/ 	.word	0x00000000
        /*0020*/ 	.short	0x000e
        /*0022*/ 	.short	0x0058
        /*0024*/ 	.byte	0x00, 0xf0, 0x11, 0x00


	//----- nvinfo : EIATTR_KPARAM_INFO
	.align		4
.L_59:
        /*0028*/ 	.byte	0x04, 0x17
        /*002a*/ 	.short	(.L_61 - .L_60)
.L_60:
        /*002c*/ 	.word	0x00000000
        /*0030*/ 	.short	0x000d
        /*0032*/ 	.short	0x0054
        /*0034*/ 	.byte	0x00, 0xf0, 0x11, 0x00


	//----- nvinfo : EIATTR_KPARAM_INFO
	.align		4
.L_61:
        /*0038*/ 	.byte	0x04, 0x17
        /*003a*/ 	.short	(.L_63 - .L_62)
.L_62:
        /*003c*/ 	.word	0x00000000
        /*0040*/ 	.short	0x000c
        /*0042*/ 	.short	0x0050
        /*0044*/ 	.byte	0x00, 0xf0, 0x11, 0x00


	//----- nvinfo : EIATTR_KPARAM_INFO
	.align		4
.L_63:
        /*0048*/ 	.byte	0x04, 0x17
        /*004a*/ 	.short	(.L_65 - .L_64)
.L_64:
        /*004c*/ 	.word	0x00000000
        /*0050*/ 	.short	0x000b
        /*0052*/ 	.short	0x004c
        /*0054*/ 	.byte	0x00, 0xf0, 0x11, 0x00


	//----- nvinfo : EIATTR_KPARAM_INFO
	.align		4
.L_65:
        /*0058*/ 	.byte	0x04, 0x17
        /*005a*/ 	.short	(.L_67 - .L_66)
.L_66:
        /*005c*/ 	.word	0x00000000
        /*0060*/ 	.short	0x000a
        /*0062*/ 	.short	0x0048
        /*0064*/ 	.byte	0x00, 0xf0, 0x11, 0x00


	//----- nvinfo : EIATTR_KPARAM_INFO
	.align		4
.L_67:
        /*0068*/ 	.byte	0x04, 0x17
        /*006a*/ 	.short	(.L_69 - .L_68)
.L_68:
        /*006c*/ 	.word	0x00000000
        /*0070*/ 	.short	0x0009
        /*0072*/ 	.short	0x0044
        /*0074*/ 	.byte	0x00, 0xf0, 0x11, 0x00


	//----- nvinfo : EIATTR_KPARAM_INFO
	.align		4
.L_69:
        /*0078*/ 	.byte	0x04, 0x17
        /*007a*/ 	.short	(.L_71 - .L_70)
.L_70:
        /*007c*/ 	.word	0x00000000
        /*0080*/ 	.short	0x0008
        /*0082*/ 	.short	0x0040
        /*0084*/ 	.byte	0x00, 0xf0, 0x11, 0x00


	//----- nvinfo : EIATTR_KPARAM_INFO
	.align		4
.L_71:
        /*0088*/ 	.byte	0x04, 0x17
        /*008a*/ 	.short	(.L_73 - .L_72)
.L_72:
        /*008c*/ 	.word	0x00000000
        /*0090*/ 	.short	0x0007
        /*0092*/ 	.short	0x0038
        /*0094*/ 	.byte	0x00, 0xf0, 0x21, 0x00


	//----- nvinfo : EIATTR_KPARAM_INFO
	.align		4
.L_73:
        /*0098*/ 	.byte	0x04, 0x17
        /*009a*/ 	.short	(.L_75 - .L_74)
.L_74:
        /*009c*/ 	.word	0x00000000
        /*00a0*/ 	.short	0x0006
        /*00a2*/ 	.short	0x0030
        /*00a4*/ 	.byte	0x00, 0xf5, 0x21, 0x00


	//----- nvinfo : EIATTR_KPARAM_INFO
	.align		4
.L_75:
        /*00a8*/ 	.byte	0x04, 0x17
        /*00aa*/ 	.short	(.L_77 - .L_76)
.L_76:
        /*00ac*/ 	.word	0x00000000
        /*00b0*/ 	.short	0x0005
        /*00b2*/ 	.short	0x0028
        /*00b4*/ 	.byte	0x00, 0xf5, 0x21, 0x00


	//----- nvinfo : EIATTR_KPARAM_INFO
	.align		4
.L_77:
        /*00b8*/ 	.byte	0x04, 0x17
        /*00ba*/ 	.short	(.L_79 - .L_78)
.L_78:
        /*00bc*/ 	.word	0x00000000
        /*00c0*/ 	.short	0x0004
        /*00c2*/ 	.short	0x0020
        /*00c4*/ 	.byte	0x00, 0xf5, 0x21, 0x00


	//----- nvinfo : EIATTR_KPARAM_INFO
	.align		4
.L_79:
        /*00c8*/ 	.byte	0x04, 0x17
        /*00ca*/ 	.short	(.L_81 - .L_80)
.L_80:
        /*00cc*/ 	.word	0x00000000
        /*00d0*/ 	.short	0x0003
        /*00d2*/ 	.short	0x0018
        /*00d4*/ 	.byte	0x00, 0xf5, 0x21, 0x00


	//----- nvinfo : EIATTR_KPARAM_INFO
	.align		4
.L_81:
        /*00d8*/ 	.byte	0x04, 0x17
        /*00da*/ 	.short	(.L_83 - .L_82)
.L_82:
        /*00dc*/ 	.word	0x00000000
        /*00e0*/ 	.short	0x0002
        /*00e2*/ 	.short	0x0010
        /*00e4*/ 	.byte	0x00, 0xf5, 0x21, 0x00


	//----- nvinfo : EIATTR_KPARAM_INFO
	.align		4
.L_83:
        /*00e8*/ 	.byte	0x04, 0x17
        /*00ea*/ 	.short	(.L_85 - .L_84)
.L_84:
        /*00ec*/ 	.word	0x00000000
        /*00f0*/ 	.short	0x0001
        /*00f2*/ 	.short	0x0008
        /*00f4*/ 	.byte	0x00, 0xf5, 0x21, 0x00


	//----- nvinfo : EIATTR_KPARAM_INFO
	.align		4
.L_85:
        /*00f8*/ 	.byte	0x04, 0x17
        /*00fa*/ 	.short	(.L_87 - .L_86)
.L_86:
        /*00fc*/ 	.word	0x00000000
        /*0100*/ 	.short	0x0000
        /*0102*/ 	.short	0x0000
        /*0104*/ 	.byte	0x00, 0xf5, 0x21, 0x00


	//----- nvinfo : EIATTR_SPARSE_MMA_MASK
	.align		4
.L_87:
        /*0108*/ 	.byte	0x03, 0x50
        /*010a*/ 	.short	0x0000


	//----- nvinfo : EIATTR_MAXREG_COUNT
	.align		4
        /*010c*/ 	.byte	0x03, 0x1b
        /*010e*/ 	.short	0x00ff


	//----- nvinfo : EIATTR_MERCURY_ISA_VERSION
	.align		4
        /*0110*/ 	.byte	0x03, 0x5f
        /*0112*/ 	.short	0x0101


	//----- nvinfo : EIATTR_VRC_CTA_INIT_COUNT
	.align		4
        /*0114*/ 	.byte	0x02, 0x4a
	.zero		1
	.zero		1


	//----- nvinfo : EIATTR_EXIT_INSTR_OFFSETS
	.align		4
        /*0118*/ 	.byte	0x04, 0x1c
        /*011a*/ 	.short	(.L_89 - .L_88)


	//   ....[0]....
.L_88:
        /*011c*/ 	.word	0x00000070


	//   ....[1]....
        /*0120*/ 	.word	0x00000260


	//----- nvinfo : EIATTR_CRS_STACK_SIZE
	.align		4
.L_89:
        /*0124*/ 	.byte	0x04, 0x1e
        /*0126*/ 	.short	(.L_91 - .L_90)
.L_90:
        /*0128*/ 	.word	0x00000000


	//----- nvinfo : EIATTR_CBANK_PARAM_SIZE
	.align		4
.L_91:
        /*012c*/ 	.byte	0x03, 0x19
        /*012e*/ 	.short	0x0060


	//----- nvinfo : EIATTR_PARAM_CBANK
	.align		4
        /*0130*/ 	.byte	0x04, 0x0a
        /*0132*/ 	.short	(.L_93 - .L_92)
	.align		4
.L_92:
        /*0134*/ 	.word	index@(.nv.constant0._Z14kernelgpuFlux1IdEvPT_S1_S1_S1_S1_S1_S1_S0_iiiiiiii)
        /*0138*/ 	.short	0x0380
        /*013a*/ 	.short	0x0060


	//----- nvinfo : EIATTR_SW_WAR
	.align		4
.L_93:
        /*013c*/ 	.byte	0x04, 0x36
        /*013e*/ 	.short	(.L_95 - .L_94)
.L_94:
        /*0140*/ 	.word	0x00000008
.L_95:


//--------------------- .nv.callgraph             --------------------------
	.section	.nv.callgraph,"",@"SHT_CUDA_CALLGRAPH"
	.align	4
	.sectionentsize	8
	.align		4
        /*0000*/ 	.word	0x00000000
	.align		4
        /*0004*/ 	.word	0xffffffff
	.align		4
        /*0008*/ 	.word	0x00000000
	.align		4
        /*000c*/ 	.word	0xfffffffe
	.align		4
        /*0010*/ 	.word	0x00000000
	.align		4
        /*0014*/ 	.word	0xfffffffd
	.align		4
        /*0018*/ 	.word	0x00000000
	.align		4
        /*001c*/ 	.word	0xfffffffc


//--------------------- .text._Z14kernelgpuFlux1IfEvPT_S1_S1_S1_S1_S1_S1_S0_iiiiiiii --------------------------
	.section	.text._Z14kernelgpuFlux1IfEvPT_S1_S1_S1_S1_S1_S1_S0_iiiiiiii,"ax",@progbits
	.align	128
        .global         _Z14kernelgpuFlux1IfEvPT_S1_S1_S1_S1_S1_S1_S0_iiiiiiii
        .type           _Z14kernelgpuFlux1IfEvPT_S1_S1_S1_S1_S1_S1_S0_iiiiiiii,@function
        .size           _Z14kernelgpuFlux1IfEvPT_S1_S1_S1_S1_S1_S1_S0_iiiiiiii,(.L_x_4 - _Z14kernelgpuFlux1IfEvPT_S1_S1_S1_S1_S1_S1_S0_iiiiiiii)
        .other          _Z14kernelgpuFlux1IfEvPT_S1_S1_S1_S1_S1_S1_S0_iiiiiiii,@"STO_CUDA_ENTRY STV_DEFAULT"
_Z14kernelgpuFlux1IfEvPT_S1_S1_S1_S1_S1_S1_S0_iiiiiiii:
.text._Z14kernelgpuFlux1IfEvPT_S1_S1_S1_S1_S1_S1_S0_iiiiiiii:
[----:B------:R-:W-:Y:S01]  /*0000*/  LDC R1, c[0x0][0x37c] ;  /* 0x0000df00ff017b82 */ /* 0x000fe20000000800 */
[----:B------:R-:W0:Y:S07]  /*0010*/  S2R R5, SR_TID.X ;  /* 0x0000000000057919 */ /* 0x000e2e0000002100 */
[----:B------:R-:W0:Y:S08]  /*0020*/  S2UR UR4, SR_CTAID.X ;  /* 0x00000000000479c3 */ /* 0x000e300000002500 */
[----:B------:R-:W0:Y:S08]  /*0030*/  LDC R4, c[0x0][0x360] ;  /* 0x0000d800ff047b82 */ /* 0x000e300000000800 */
[----:B------:R-:W1:Y:S01]  /*0040*/  LDC R0, c[0x0][0x3c0] ;  /* 0x0000f000ff007b82 */ /* 0x000e620000000800 */
[----:B0-----:R-:W-:-:S05]  /*0050*/  IMAD R5, R4, UR4, R5 ;  /* 0x0000000404057c24 */ /* 0x001fca000f8e0205 */
[----:B-1----:R-:W-:-:S13]  /*0060*/  ISETP.GE.AND P0, PT, R5, R0, PT ;  /* 0x000000000500720c */ /* 0x002fda0003f06270 */
[----:B------:R-:W-:Y:S05]  /*0070*/  @P0 EXIT ;  /* 0x000000000000094d */ /* 0x000fea0003800000 */
[----:B------:R-:W0:Y:S01]  /*0080*/  LDC.64 R2, c[0x0][0x3b0] ;  /* 0x0000ec00ff027b82 */ /* 0x000e220000000a00 */
[----:B------:R-:W1:Y:S01]  /*0090*/  LDCU UR4, c[0x0][0x370] ;  /* 0x00006e00ff0477ac */ /* 0x000e620008000800 */
[----:B------:R-:W2:Y:S01]  /*00a0*/  LDCU.64 UR6, c[0x0][0x358] ;  /* 0x00006b00ff0677ac */ /* 0x000ea20008000a00 */
[----:B-1----:R-:W-:-:S07]  /*00b0*/  IMAD R4, R4, UR4, RZ ;  /* 0x0000000404047c24 */ /* 0x002fce000f8e02ff */
.L_x_0:
[----:B-1----:R-:W1:Y:S01]  /*00c0*/  LDC.64 R8, c[0x0][0x390] ;  /* 0x0000e400ff087b82 */ /* 0x002e620000000a00 */
[C---:B------:R-:W-:Y:S01]  /*00d0*/  IADD3 R7, PT, PT, R5.reuse, R0, RZ ;  /* 0x0000000005077210 */ /* 0x040fe20007ffe0ff */
[----:B0-2---:R-:W2:Y:S06]  /*00e0*/  LDG.E R18, desc[UR6][R2.64] ;  /* 0x0000000602127981 */ /* 0x005eac000c1e1900 */
[----:B------:R-:W0:Y:S01]  /*00f0*/  LDC.64 R14, c[0x0][0x3a0] ;  /* 0x0000e800ff0e7b82 */ /* 0x000e220000000a00 */
[----:B-1----:R-:W-:-:S04]  /*0100*/  IMAD.WIDE R8, R5, 0x4, R8 ;  /* 0x0000000405087825 */ /* 0x002fc800078e0208 */
[C---:B------:R-:W-:Y:S02]  /*0110*/  IMAD.WIDE R10, R0.reuse, 0x4, R8 ;  /* 0x00000004000a7825 */ /* 0x040fe400078e0208 */
[----:B------:R-:W3:Y:S02]  /*0120*/  LDG.E R8, desc[UR6][R8.64] ;  /* 0x0000000608087981 */ /* 0x000ee4000c1e1900 */
[----:B0-----:R-:W-:Y:S02]  /*0130*/  IMAD.WIDE R14, R7, 0x4, R14 ;  /* 0x00000004070e7825 */ /* 0x001fe400078e020e */
[----:B------:R-:W0:Y:S02]  /*0140*/  LDC.64 R6, c[0x0][0x380] ;  /* 0x0000e000ff067b82 */ /* 0x000e240000000a00 */
[C---:B------:R-:W-:Y:S02]  /*0150*/  IMAD.WIDE R16, R0.reuse, 0x4, R14 ;  /* 0x0000000400107825 */ /* 0x040fe400078e020e */
[----:B------:R-:W3:Y:S02]  /*0160*/  LDG.E R15, desc[UR6][R14.64] ;  /* 0x000000060e0f7981 */ /* 0x000ee4000c1e1900 */
[----:B------:R-:W-:-:S02]  /*0170*/  IMAD.WIDE R12, R0, 0x4, R10 ;  /* 0x00000004000c7825 */ /* 0x000fc400078e020a */
[----:B------:R-:W4:Y:S04]  /*0180*/  LDG.E R17, desc[UR6][R16.64] ;  /* 0x0000000610117981 */ /* 0x000f28000c1e1900 */
[----:B------:R-:W2:Y:S04]  /*0190*/  LDG.E R11, desc[UR6][R10.64] ;  /* 0x000000060a0b7981 */ /* 0x000ea8000c1e1900 */
[----:B------:R-:W5:Y:S01]  /*01a0*/  LDG.E R13, desc[UR6][R12.64] ;  /* 0x000000060c0d7981 */ /* 0x000f62000c1e1900 */
[----:B0-----:R-:W-:Y:S01]  /*01b0*/  IMAD.WIDE R6, R5, 0x4, R6 ;  /* 0x0000000405067825 */ /* 0x001fe200078e0206 */
[----:B------:R-:W-:-:S04]  /*01c0*/  IADD3 R5, PT, PT, R4, R5, RZ ;  /* 0x0000000504057210 */ /* 0x000fc80007ffe0ff */
[----:B------:R-:W-:Y:S01]  /*01d0*/  ISETP.GE.AND P0, PT, R5, R0, PT ;  /* 0x000000000500720c */ /* 0x000fe20003f06270 */
[C---:B---3--:R-:W-:Y:S01]  /*01e0*/  FMUL R19, R8.reuse, R15 ;  /* 0x0000000f08137220 */ /* 0x048fe20000400000 */
[----:B----4-:R-:W-:Y:S01]  /*01f0*/  FMUL R20, R8, R17 ;  /* 0x0000001108147220 */ /* 0x010fe20000400000 */
[----:B------:R-:W-:-:S04]  /*0200*/  IMAD.WIDE R8, R0, 0x4, R6 ;  /* 0x0000000400087825 */ /* 0x000fc800078e0206 */
[C---:B--2---:R-:W-:Y:S01]  /*0210*/  FFMA R19, R18.reuse, R11, R19 ;  /* 0x0000000b12137223 */ /* 0x044fe20000000013 */
[----:B-----5:R-:W-:-:S04]  /*0220*/  FFMA R15, R18, R13, R20 ;  /* 0x0000000d120f7223 */ /* 0x020fc80000000014 */
[----:B------:R1:W-:Y:S04]  /*0230*/  STG.E desc[UR6][R6.64], R19 ;  /* 0x0000001306007986 */ /* 0x0003e8000c101906 */
[----:B------:R1:W-:Y:S01]  /*0240*/  STG.E desc[UR6][R8.64], R15 ;  /* 0x0000000f08007986 */ /* 0x0003e2000c101906 */
[----:B------:R-:W-:Y:S05]  /*0250*/  @!P0 BRA `(.L_x_0) ;  /* 0xfffffffc00988947 */ /* 0x000fea000383ffff */
[----:B------:R-:W-:Y:S05]  /*0260*/  EXIT ;  /* 0x000000000000794d */ /* 0x000fea0003800000 */
.L_x_1:
[----:B------:R-:W-:-:S00]  /*0270*/  BRA `(.L_x_1) ;  /* 0xfffffffc00fc7947 */ /* 0x000fc0000383ffff */
[----:B------:R-:W-:-:S00]  /*0280*/  NOP ;  /* 0x0000000000007918 */ /* 0x000fc00000000000 */
[----:B------:R-:W-:-:S00]  /*0290*/  NOP ;  /* 0x0000000000007918 */ /* 0x000fc00000000000 */
[----:B------:R-:W-:-:S00]  /*02a0*/  NOP ;  /* 0x0000000000007918 */ /* 0x000fc00000000000 */
[----:B------:R-:W-:-:S00]  /*02b0*/  NOP ;  /* 0x0000000000007918 */ /* 0x000fc00000000000 */
[----:B------:R-:W-:-:S00]  /*02c0*/  NOP ;  /* 0x0000000000007918 */ /* 0x000fc00000000000 */
[----:B------:R-:W-:-:S00]  /*02d0*/  NOP ;  /* 0x0000000000007918 */ /* 0x000fc00000000000 */
[----:B------:R-:W-:-:S00]  /*02e0*/  NOP ;  /* 0x0000000000007918 */ /* 0x000fc00000000000 */
[----:B------:R-:W-:-:S00]  /*02f0*/  NOP ;  /* 0x0000000000007918 */ /* 0x000fc00000000000 */
.L_x_4:


//--------------------- .text._Z14kernelgpuFlux1IdEvPT_S1_S1_S1_S1_S1_S1_S0_iiiiiiii --------------------------
	.section	.text._Z14kernelgpuFlux1IdEvPT_S1_S1_S1_S1_S1_S1_S0_iiiiiiii,"ax",@progbits
	.align	128
        .global         _Z14kernelgpuFlux1IdEvPT_S1_S1_S1_S1_S1_S1_S0_iiiiiiii
        .type           _Z14kernelgpuFlux1IdEvPT_S1_S1_S1_S1_S1_S1_S0_iiiiiiii,@function
        .size           _Z14kernelgpuFlux1IdEvPT_S1_S1_S1_S1_S1_S1_S0_iiiiiiii,(.L_x_5 - _Z14kernelgpuFlux1IdEvPT_S1_S1_S1_S1_S1_S1_S0_iiiiiiii)
        .other          _Z14kernelgpuFlux1IdEvPT_S1_S1_S1_S1_S1_S1_S0_iiiiiiii,@"STO_CUDA_ENTRY STV_DEFAULT"
_Z14kernelgpuFlux1IdEvPT_S1_S1_S1_S1_S1_S1_S0_iiiiiiii:
.text._Z14kernelgpuFlux1IdEvPT_S1_S1_S1_S1_S1_S1_S0_iiiiiiii:
        /* <DEDUP_REMOVED lines=12> */
.L_x_2:
[----:B-1----:R-:W1:Y:S01]  /*00c0*/  LDC.64 R14, c[0x0][0x3a0] ;  /* 0x0000e800ff0e7b82 */ /* 0x002e620000000a00 */
[----:B------:R-:W-:-:S07]  /*00d0*/  IADD3 R7, PT, PT, R5, R0, RZ ;  /* 0x0000000005077210 */ /* 0x000fce0007ffe0ff */
[----:B------:R-:W3:Y:S08]  /*00e0*/  LDC.64 R12, c[0x0][0x390] ;  /* 0x0000e400ff0c7b82 */ /* 0x000ef00000000a00 */
[----:B------:R-:W4:Y:S01]  /*00f0*/  LDC.64 R20, c[0x0][0x380] ;  /* 0x0000e000ff147b82 */ /* 0x000f220000000a00 */
[----:B-1----:R-:W-:Y:S02]  /*0100*/  IMAD.WIDE R14, R7, 0x8, R14 ;  /* 0x00000008070e7825 */ /* 0x002fe400078e020e */
[----:B0-2---:R-:W2:Y:S02]  /*0110*/  LDG.E.64 R6, desc[UR6][R2.64] ;  /* 0x0000000602067981 */ /* 0x005ea4000c1e1b00 */
[----:B------:R-:W-:-:S02]  /*0120*/  IMAD.WIDE R16, R0, 0x8, R14 ;  /* 0x0000000800107825 */ /* 0x000fc400078e020e */
[----:B------:R-:W5:Y:S02]  /*0130*/  LDG.E.64 R14, desc[UR6][R14.64] ;  /* 0x000000060e0e7981 */ /* 0x000f64000c1e1b00 */
[----:B---3--:R-:W-:Y:S02]  /*0140*/  IMAD.WIDE R12, R5, 0x8, R12 ;  /* 0x00000008050c7825 */ /* 0x008fe400078e020c */
[----:B------:R-:W3:Y:S02]  /*0150*/  LDG.E.64 R16, desc[UR6][R16.64] ;  /* 0x0000000610107981 */ /* 0x000ee4000c1e1b00 */
[C---:B------:R-:W-:Y:S02]  /*0160*/  IMAD.WIDE R10, R0.reuse, 0x8, R12 ;  /* 0x00000008000a7825 */ /* 0x040fe400078e020c */
[----:B------:R-:W5:Y:S02]  /*0170*/  LDG.E.64 R12, desc[UR6][R12.64] ;  /* 0x000000060c0c7981 */ /* 0x000f64000c1e1b00 */
[----:B------:R-:W-:-:S02]  /*0180*/  IMAD.WIDE R8, R0, 0x8, R10 ;  /* 0x0000000800087825 */ /* 0x000fc400078e020a */
[----:B------:R-:W2:Y:S04]  /*0190*/  LDG.E.64 R10, desc[UR6][R10.64] ;  /* 0x000000060a0a7981 */ /* 0x000ea8000c1e1b00 */
[----:B------:R-:W2:Y:S01]  /*01a0*/  LDG.E.64 R8, desc[UR6][R8.64] ;  /* 0x0000000608087981 */ /* 0x000ea2000c1e1b00 */
[----:B----4-:R-:W-:Y:S01]  /*01b0*/  IMAD.WIDE R20, R5, 0x8, R20 ;  /* 0x0000000805147825 */ /* 0x010fe200078e0214 */
[----:B------:R-:W-:-:S04]  /*01c0*/  IADD3 R5, PT, PT, R4, R5, RZ ;  /* 0x0000000504057210 */ /* 0x000fc80007ffe0ff */
[----:B------:R-:W-:Y:S01]  /*01d0*/  ISETP.GE.AND P0, PT, R5, R0, PT ;  /* 0x000000000500720c */ /* 0x000fe20003f06270 */
[C---:B-----5:R-:W-:Y:S02]  /*01e0*/  DMUL R18, R12.reuse, R14 ;  /* 0x0000000e0c127228 */ /* 0x060fe40000000000 */
[----:B---3--:R-:W-:-:S06]  /*01f0*/  DMUL R22, R12, R16 ;  /* 0x000000100c167228 */ /* 0x008fcc0000000000 */
[C---:B--2---:R-:W-:Y:S02]  /*0200*/  DFMA R18, R6.reuse, R10, R18 ;  /* 0x0000000a0612722b */ /* 0x044fe40000000012 */
[----:B------:R-:W-:Y:S01]  /*0210*/  DFMA R22, R6, R8, R22 ;  /* 0x000000080616722b */ /* 0x000fe20000000016 */
[----:B------:R-:W-:-:S04]  /*0220*/  IMAD.WIDE R6, R0, 0x8, R20 ;  /* 0x0000000800067825 */ /* 0x000fc800078e0214 */
[----:B------:R1:W-:Y:S04]  /*0230*/  STG.E.64 desc[UR6][R20.64], R18 ;  /* 0x0000001214007986 */ /* 0x0003e8000c101b06 */
[----:B------:R1:W-:Y:S01]  /*0240*/  STG.E.64 desc[UR6][R6.64], R22 ;  /* 0x0000001606007986 */ /* 0x0003e2000c101b06 */
[----:B------:R-:W-:Y:S05]  /*0250*/  @!P0 BRA `(.L_x_2) ;  /* 0xfffffffc00988947 */ /* 0x000fea000383ffff */
[----:B------:R-:W-:Y:S05]  /*0260*/  EXIT ;  /* 0x000000000000794d */ /* 0x000fea0003800000 */
.L_x_3:
        /* <DEDUP_REMOVED lines=9> */
.L_x_5:


//--------------------- .nv.shared.reserved.0     --------------------------
	.section	.nv.shared.reserved.0,"aw",@nobits
	.weak		__nv_reservedSMEM_offset_0_alias
	.size		__nv_reservedSMEM_offset_0_alias, 0, 64
	.other		__nv_reservedSMEM_offset_0_alias,@"STO_CUDA_RESERVED_SHARED STV_DEFAULT"
__nv_reservedSMEM_offset_0_alias:
	.zero		0
	.zero		64


//--------------------- .nv.constant0._Z14kernelgpuFlux1IfEvPT_S1_S1_S1_S1_S1_S1_S0_iiiiiiii --------------------------
	.section	.nv.constant0._Z14kernelgpuFlux1IfEvPT_S1_S1_S1_S1_S1_S1_S0_iiiiiiii,"a",@progbits
	.sectionflags	@""
	.align	4
.nv.constant0._Z14kernelgpuFlux1IfEvPT_S1_S1_S1_S1_S1_S1_S0_iiiiiiii:
	.zero		988


//--------------------- .nv.constant0._Z14kernelgpuFlux1IdEvPT_S1_S1_S1_S1_S1_S1_S0_iiiiiiii --------------------------
	.section	.nv.constant0._Z14kernelgpuFlux1IdEvPT_S1_S1_S1_S1_S1_S1_S0_iiiiiiii,"a",@progbits
	.sectionflags	@""
	.align	4
.nv.constant0._Z14kernelgpuFlux1IdEvPT_S1_S1_S1_S1_S1_S1_S0_iiiiiiii:
	.zero		992


//--------------------- SYMBOLS --------------------------

	.type		.nv.reservedSmem.offset0,@object
	.size		.nv.reservedSmem.offset0,0x4
